//
// Generated by NVIDIA NVVM Compiler
//
// Compiler Build ID: CL-36424714
// Cuda compilation tools, release 13.0, V13.0.88
// Based on NVVM 20.0.0
//

.version 9.0
.target sm_100
.address_size 64

	// .globl	_Z23matrixMultiplicationGPUPKfS0_Pfiii

.visible .entry _Z23matrixMultiplicationGPUPKfS0_Pfiii(
	.param .u64 .ptr .align 1 _Z23matrixMultiplicationGPUPKfS0_Pfiii_param_0,
	.param .u64 .ptr .align 1 _Z23matrixMultiplicationGPUPKfS0_Pfiii_param_1,
	.param .u64 .ptr .align 1 _Z23matrixMultiplicationGPUPKfS0_Pfiii_param_2,
	.param .u32 _Z23matrixMultiplicationGPUPKfS0_Pfiii_param_3,
	.param .u32 _Z23matrixMultiplicationGPUPKfS0_Pfiii_param_4,
	.param .u32 _Z23matrixMultiplicationGPUPKfS0_Pfiii_param_5
)
{
	.reg .pred 	%p<13>;
	.reg .b32 	%r<41>;
	.reg .b32 	%f<68>;
	.reg .b64 	%rd<53>;

	ld.param.u64 	%rd7, [_Z23matrixMultiplicationGPUPKfS0_Pfiii_param_0];
	ld.param.u64 	%rd8, [_Z23matrixMultiplicationGPUPKfS0_Pfiii_param_1];
	ld.param.u64 	%rd6, [_Z23matrixMultiplicationGPUPKfS0_Pfiii_param_2];
	ld.param.u32 	%r20, [_Z23matrixMultiplicationGPUPKfS0_Pfiii_param_3];
	ld.param.u32 	%r18, [_Z23matrixMultiplicationGPUPKfS0_Pfiii_param_4];
	ld.param.u32 	%r19, [_Z23matrixMultiplicationGPUPKfS0_Pfiii_param_5];
	cvta.to.global.u64 	%rd1, %rd8;
	cvta.to.global.u64 	%rd2, %rd7;
	mov.u32 	%r21, %ctaid.y;
	mov.u32 	%r22, %ntid.y;
	mov.u32 	%r23, %tid.y;
	mad.lo.s32 	%r1, %r21, %r22, %r23;
	mov.u32 	%r24, %ctaid.x;
	mov.u32 	%r25, %ntid.x;
	mov.u32 	%r26, %tid.x;
	mad.lo.s32 	%r2, %r24, %r25, %r26;
	setp.ge.s32 	%p1, %r1, %r20;
	setp.ge.s32 	%p2, %r2, %r19;
	or.pred  	%p3, %p1, %p2;
	@%p3 bra 	$L__BB0_14;
	setp.lt.s32 	%p4, %r18, 1;
	mov.f32 	%f67, 0f00000000;
	@%p4 bra 	$L__BB0_13;
	mul.lo.s32 	%r3, %r18, %r1;
	and.b32  	%r4, %r18, 7;
	setp.lt.u32 	%p5, %r18, 8;
	mov.f32 	%f67, 0f00000000;
	mov.b32 	%r39, 0;
	@%p5 bra 	$L__BB0_5;
	and.b32  	%r39, %r18, 2147483640;
	neg.s32 	%r37, %r39;
	shl.b32 	%r7, %r19, 3;
	mul.wide.u32 	%rd9, %r3, 4;
	add.s64 	%rd10, %rd9, %rd2;
	add.s64 	%rd52, %rd10, 16;
	mov.f32 	%f67, 0f00000000;
	mul.wide.s32 	%rd13, %r19, 4;
	mov.u32 	%r36, %r2;
$L__BB0_4:
	.pragma "nounroll";
	ld.global.f32 	%f17, [%rd52+-16];
	mul.wide.s32 	%rd11, %r36, 4;
	add.s64 	%rd12, %rd1, %rd11;
	ld.global.f32 	%f18, [%rd12];
	fma.rn.f32 	%f19, %f17, %f18, %f67;
	ld.global.f32 	%f20, [%rd52+-12];
	add.s64 	%rd14, %rd12, %rd13;
	ld.global.f32 	%f21, [%rd14];
	fma.rn.f32 	%f22, %f20, %f21, %f19;
	ld.global.f32 	%f23, [%rd52+-8];
	add.s64 	%rd15, %rd14, %rd13;
	ld.global.f32 	%f24, [%rd15];
	fma.rn.f32 	%f25, %f23, %f24, %f22;
	ld.global.f32 	%f26, [%rd52+-4];
	add.s64 	%rd16, %rd15, %rd13;
	ld.global.f32 	%f27, [%rd16];
	fma.rn.f32 	%f28, %f26, %f27, %f25;
	ld.global.f32 	%f29, [%rd52];
	add.s64 	%rd17, %rd16, %rd13;
	ld.global.f32 	%f30, [%rd17];
	fma.rn.f32 	%f31, %f29, %f30, %f28;
	ld.global.f32 	%f32, [%rd52+4];
	add.s64 	%rd18, %rd17, %rd13;
	ld.global.f32 	%f33, [%rd18];
	fma.rn.f32 	%f34, %f32, %f33, %f31;
	ld.global.f32 	%f35, [%rd52+8];
	add.s64 	%rd19, %rd18, %rd13;
	ld.global.f32 	%f36, [%rd19];
	fma.rn.f32 	%f37, %f35, %f36, %f34;
	ld.global.f32 	%f38, [%rd52+12];
	add.s64 	%rd20, %rd19, %rd13;
	ld.global.f32 	%f39, [%rd20];
	fma.rn.f32 	%f67, %f38, %f39, %f37;
	add.s32 	%r37, %r37, 8;
	add.s32 	%r36, %r36, %r7;
	add.s64 	%rd52, %rd52, 32;
	setp.ne.s32 	%p6, %r37, 0;
	@%p6 bra 	$L__BB0_4;
$L__BB0_5:
	setp.eq.s32 	%p7, %r4, 0;
	@%p7 bra 	$L__BB0_13;
	and.b32  	%r13, %r18, 3;
	setp.lt.u32 	%p8, %r4, 4;
	@%p8 bra 	$L__BB0_8;
	add.s32 	%r28, %r39, %r3;
	mul.wide.u32 	%rd21, %r28, 4;
	add.s64 	%rd22, %rd2, %rd21;
	ld.global.f32 	%f41, [%rd22];
	mad.lo.s32 	%r29, %r39, %r19, %r2;
	mul.wide.s32 	%rd23, %r29, 4;
	add.s64 	%rd24, %rd1, %rd23;
	ld.global.f32 	%f42, [%rd24];
	fma.rn.f32 	%f43, %f41, %f42, %f67;
	cvt.u64.u32 	%rd25, %r3;
	cvt.u64.u32 	%rd26, %r39;
	add.s64 	%rd27, %rd26, %rd25;
	shl.b64 	%rd28, %rd27, 2;
	add.s64 	%rd29, %rd2, %rd28;
	ld.global.f32 	%f44, [%rd29+4];
	mul.wide.s32 	%rd30, %r19, 4;
	add.s64 	%rd31, %rd24, %rd30;
	ld.global.f32 	%f45, [%rd31];
	fma.rn.f32 	%f46, %f44, %f45, %f43;
	ld.global.f32 	%f47, [%rd29+8];
	add.s64 	%rd32, %rd31, %rd30;
	ld.global.f32 	%f48, [%rd32];
	fma.rn.f32 	%f49, %f47, %f48, %f46;
	ld.global.f32 	%f50, [%rd29+12];
	add.s64 	%rd33, %rd32, %rd30;
	ld.global.f32 	%f51, [%rd33];
	fma.rn.f32 	%f67, %f50, %f51, %f49;
	add.s32 	%r39, %r39, 4;
$L__BB0_8:
	setp.eq.s32 	%p9, %r13, 0;
	@%p9 bra 	$L__BB0_13;
	setp.eq.s32 	%p10, %r13, 1;
	@%p10 bra 	$L__BB0_11;
	add.s32 	%r30, %r39, %r3;
	mul.wide.u32 	%rd34, %r30, 4;
	add.s64 	%rd35, %rd2, %rd34;
	ld.global.f32 	%f53, [%rd35];
	mad.lo.s32 	%r31, %r39, %r19, %r2;
	mul.wide.s32 	%rd36, %r31, 4;
	add.s64 	%rd37, %rd1, %rd36;
	ld.global.f32 	%f54, [%rd37];
	fma.rn.f32 	%f55, %f53, %f54, %f67;
	cvt.u64.u32 	%rd38, %r3;
	cvt.u64.u32 	%rd39, %r39;
	add.s64 	%rd40, %rd39, %rd38;
	shl.b64 	%rd41, %rd40, 2;
	add.s64 	%rd42, %rd2, %rd41;
	ld.global.f32 	%f56, [%rd42+4];
	mul.wide.s32 	%rd43, %r19, 4;
	add.s64 	%rd44, %rd37, %rd43;
	ld.global.f32 	%f57, [%rd44];
	fma.rn.f32 	%f67, %f56, %f57, %f55;
	add.s32 	%r39, %r39, 2;
$L__BB0_11:
	and.b32  	%r32, %r18, 1;
	setp.eq.b32 	%p11, %r32, 1;
	not.pred 	%p12, %p11;
	@%p12 bra 	$L__BB0_13;
	add.s32 	%r33, %r39, %r3;
	mul.wide.u32 	%rd45, %r33, 4;
	add.s64 	%rd46, %rd2, %rd45;
	ld.global.f32 	%f58, [%rd46];
	mad.lo.s32 	%r34, %r39, %r19, %r2;
	mul.wide.s32 	%rd47, %r34, 4;
	add.s64 	%rd48, %rd1, %rd47;
	ld.global.f32 	%f59, [%rd48];
	fma.rn.f32 	%f67, %f58, %f59, %f67;
$L__BB0_13:
	mad.lo.s32 	%r35, %r19, %r1, %r2;
	cvta.to.global.u64 	%rd49, %rd6;
	mul.wide.s32 	%rd50, %r35, 4;
	add.s64 	%rd51, %rd49, %rd50;
	st.global.f32 	[%rd51], %f67;
$L__BB0_14:
	ret;

}


// ===== COMPILED SASS (sm_100) =====

	.target	sm_100

	.elftype	@"ET_EXEC"


//--------------------- .note.nv.tkinfo           --------------------------
	.section	.note.nv.tkinfo,"",@"SHT_NOTE"
	.sectionflags	@"SHF_NOTE_NV_TKINFO"
	.tkinfo
        /*0018*/ 	.word	0x00000002
        /*0030*/ 	.string	""
        /*0030*/ 	.string	"ptxas"
        /*0030*/ 	.string	"Cuda compilation tools, release 13.0, V13.0.88"
        /*0030*/ 	.string	"Build cuda_13.0.r13.0/compiler.36424714_0"
        /*0030*/ 	.string	"-arch sm_100 -m 64 "



//--------------------- .note.nv.cuinfo           --------------------------
	.section	.note.nv.cuinfo,"",@"SHT_NOTE"
	.sectionflags	@"SHF_NOTE_NV_CUINFO"
        /*0018*/ 	.short	0x0002
        /*001a*/ 	.short	0x0064
        /*001c*/ 	.short	0x0082
	.zero		2


//--------------------- .nv.info                  --------------------------
	.section	.nv.info,"",@"SHT_CUDA_INFO"
	.align	4


	//----- nvinfo : EIATTR_REGCOUNT
	.align		4
        /*0000*/ 	.byte	0x04, 0x2f
        /*0002*/ 	.short	(.L_1 - .L_0)
	.align		4
.L_0:
        /*0004*/ 	.word	index@(_Z23matrixMultiplicationGPUPKfS0_Pfiii)
        /*0008*/ 	.word	0x00000020


	//----- nvinfo : EIATTR_FRAME_SIZE
	.align		4
.L_1:
        /*000c*/ 	.byte	0x04, 0x11
        /*000e*/ 	.short	(.L_3 - .L_2)
	.align		4
.L_2:
        /*0010*/ 	.word	index@(_Z23matrixMultiplicationGPUPKfS0_Pfiii)
        /*0014*/ 	.word	0x00000000


	//----- nvinfo : EIATTR_MIN_STACK_SIZE
	.align		4
.L_3:
        /*0018*/ 	.byte	0x04, 0x12
        /*001a*/ 	.short	(.L_5 - .L_4)
	.align		4
.L_4:
        /*001c*/ 	.word	index@(_Z23matrixMultiplicationGPUPKfS0_Pfiii)
        /*0020*/ 	.word	0x00000000
.L_5:


//--------------------- .nv.compat                --------------------------
	.section	.nv.compat,"",@"SHT_CUDA_COMPAT_INFO"
	.align	4
        /*0000*/ 	.byte	0x02, 0x09, 0x00, 0x00, 0x02, 0x02, 0x01, 0x00, 0x02, 0x05, 0x05, 0x00, 0x03, 0x07, 0x01, 0x01
        /*0010*/ 	.byte	0x02, 0x03, 0x00, 0x00, 0x02, 0x06, 0x01, 0x00, 0x04, 0x0b, 0x08, 0x00, 0x09, 0x00, 0x00, 0x00
        /*0020*/ 	.byte	0x00, 0x00, 0x00, 0x00


//--------------------- .nv.info._Z23matrixMultiplicationGPUPKfS0_Pfiii --------------------------
	.section	.nv.info._Z23matrixMultiplicationGPUPKfS0_Pfiii,"",@"SHT_CUDA_INFO"
	.sectionflags	@""
	.align	4


	//----- nvinfo : EIATTR_CUDA_API_VERSION
	.align		4
        /*0000*/ 	.byte	0x04, 0x37
        /*0002*/ 	.short	(.L_7 - .L_6)
.L_6:
        /*0004*/ 	.word	0x00000082


	//----- nvinfo : EIATTR_KPARAM_INFO
	.align		4
.L_7:
        /*0008*/ 	.byte	0x04, 0x17
        /*000a*/ 	.short	(.L_9 - .L_8)
.L_8:
        /*000c*/ 	.word	0x00000000
        /*0010*/ 	.short	0x0005
        /*0012*/ 	.short	0x0020
        /*0014*/ 	.byte	0x00, 0xf0, 0x11, 0x00


	//----- nvinfo : EIATTR_KPARAM_INFO
	.align		4
.L_9:
        /*0018*/ 	.byte	0x04, 0x17
        /*001a*/ 	.short	(.L_11 - .L_10)
.L_10:
        /*001c*/ 	.word	0x00000000
        /*0020*/ 	.short	0x0004
        /*0022*/ 	.short	0x001c
        /*0024*/ 	.byte	0x00, 0xf0, 0x11, 0x00


	//----- nvinfo : EIATTR_KPARAM_INFO
	.align		4
.L_11:
        /*0028*/ 	.byte	0x04, 0x17
        /*002a*/ 	.short	(.L_13 - .L_12)
.L_12:
        /*002c*/ 	.word	0x00000000
        /*0030*/ 	.short	0x0003
        /*0032*/ 	.short	0x0018
        /*0034*/ 	.byte	0x00, 0xf0, 0x11, 0x00


	//----- nvinfo : EIATTR_KPARAM_INFO
	.align		4
.L_13:
        /*0038*/ 	.byte	0x04, 0x17
        /*003a*/ 	.short	(.L_15 - .L_14)
.L_14:
        /*003c*/ 	.word	0x00000000
        /*0040*/ 	.short	0x0002
        /*0042*/ 	.short	0x0010
        /*0044*/ 	.byte	0x00, 0xf5, 0x21, 0x00


	//----- nvinfo : EIATTR_KPARAM_INFO
	.align		4
.L_15:
        /*0048*/ 	.byte	0x04, 0x17
        /*004a*/ 	.short	(.L_17 - .L_16)
.L_16:
        /*004c*/ 	.word	0x00000000
        /*0050*/ 	.short	0x0001
        /*0052*/ 	.short	0x0008
        /*0054*/ 	.byte	0x00, 0xf5, 0x21, 0x00


	//----- nvinfo : EIATTR_KPARAM_INFO
	.align		4
.L_17:
        /*0058*/ 	.byte	0x04, 0x17
        /*005a*/ 	.short	(.L_19 - .L_18)
.L_18:
        /*005c*/ 	.word	0x00000000
        /*0060*/ 	.short	0x0000
        /*0062*/ 	.short	0x0000
        /*0064*/ 	.byte	0x00, 0xf5, 0x21, 0x00


	//----- nvinfo : EIATTR_SPARSE_MMA_MASK
	.align		4
.L_19:
        /*0068*/ 	.byte	0x03, 0x50
        /*006a*/ 	.short	0x0000


	//----- nvinfo : EIATTR_MAXREG_COUNT
	.align		4
        /*006c*/ 	.byte	0x03, 0x1b
        /*006e*/ 	.short	0x00ff


	//----- nvinfo : EIATTR_MERCURY_ISA_VERSION
	.align		4
        /*0070*/ 	.byte	0x03, 0x5f
        /*0072*/ 	.short	0x0101


	//----- nvinfo : EIATTR_VRC_CTA_INIT_COUNT
	.align		4
        /*0074*/ 	.byte	0x02, 0x4a
	.zero		1
	.zero		1


	//----- nvinfo : EIATTR_EXIT_INSTR_OFFSETS
	.align		4
        /*0078*/ 	.byte	0x04, 0x1c
        /*007a*/ 	.short	(.L_21 - .L_20)


	//   ....[0]....
.L_20:
        /*007c*/ 	.word	0x000000d0


	//   ....[1]....
        /*0080*/ 	.word	0x000008f0


	//----- nvinfo : EIATTR_CBANK_PARAM_SIZE
	.align		4
.L_21:
        /*0084*/ 	.byte	0x03, 0x19
        /*0086*/ 	.short	0x0024


	//----- nvinfo : EIATTR_PARAM_CBANK
	.align		4
        /*0088*/ 	.byte	0x04, 0x0a
        /*008a*/ 	.short	(.L_23 - .L_22)
	.align		4
.L_22:
        /*008c*/ 	.word	index@(.nv.constant0._Z23matrixMultiplicationGPUPKfS0_Pfiii)
        /*0090*/ 	.short	0x0380
        /*0092*/ 	.short	0x0024


	//----- nvinfo : EIATTR_SW_WAR
	.align		4
.L_23:
        /*0094*/ 	.byte	0x04, 0x36
        /*0096*/ 	.short	(.L_25 - .L_24)
.L_24:
        /*0098*/ 	.word	0x00000008
.L_25:


//--------------------- .nv.callgraph             --------------------------
	.section	.nv.callgraph,"",@"SHT_CUDA_CALLGRAPH"
	.align	4
	.sectionentsize	8
	.align		4
        /*0000*/ 	.word	0x00000000
	.align		4
        /*0004*/ 	.word	0xffffffff
	.align		4
        /*0008*/ 	.word	0x00000000
	.align		4
        /*000c*/ 	.word	0xfffffffe
	.align		4
        /*0010*/ 	.word	0x00000000
	.align		4
        /*0014*/ 	.word	0xfffffffd
	.align		4
        /*0018*/ 	.word	0x00000000
	.align		4
        /*001c*/ 	.word	0xfffffffc


//--------------------- .text._Z23matrixMultiplicationGPUPKfS0_Pfiii --------------------------
	.section	.text._Z23matrixMultiplicationGPUPKfS0_Pfiii,"ax",@progbits
	.align	128
        .global         _Z23matrixMultiplicationGPUPKfS0_Pfiii
        .type           _Z23matrixMultiplicationGPUPKfS0_Pfiii,@function
        .size           _Z23matrixMultiplicationGPUPKfS0_Pfiii,(.L_x_5 - _Z23matrixMultiplicationGPUPKfS0_Pfiii)
        .other          _Z23matrixMultiplicationGPUPKfS0_Pfiii,@"STO_CUDA_ENTRY STV_DEFAULT"
_Z23matrixMultiplicationGPUPKfS0_Pfiii:
.text._Z23matrixMultiplicationGPUPKfS0_Pfiii:
[----:B------:R-:W-:Y:S01]  /*0000*/  LDC R1, c[0x0][0x37c] ;  /* 0x0000df00ff017b82 */ /* 0x000fe20000000800 */
[----:B------:R-:W0:Y:S07]  /*0010*/  S2R R5, SR_TID.X ;  /* 0x0000000000057919 */ /* 0x000e2e0000002100 */
[----:B------:R-:W1:Y:S01]  /*0020*/  LDC R16, c[0x0][0x364] ;  /* 0x0000d900ff107b82 */ /* 0x000e620000000800 */
[----:B------:R-:W2:Y:S01]  /*0030*/  LDCU UR6, c[0x0][0x398] ;  /* 0x00007300ff0677ac */ /* 0x000ea20008000800 */
[----:B------:R-:W1:Y:S06]  /*0040*/  S2R R3, SR_TID.Y ;  /* 0x0000000000037919 */ /* 0x000e6c0000002200 */
[----:B------:R-:W0:Y:S08]  /*0050*/  S2UR UR5, SR_CTAID.X ;  /* 0x00000000000579c3 */ /* 0x000e300000002500 */
[----:B------:R-:W0:Y:S08]  /*0060*/  LDC R0, c[0x0][0x360] ;  /* 0x0000d800ff007b82 */ /* 0x000e300000000800 */
[----:B------:R-:W1:Y:S08]  /*0070*/  S2UR UR4, SR_CTAID.Y ;  /* 0x00000000000479c3 */ /* 0x000e700000002600 */
[----:B------:R-:W3:Y:S01]  /*0080*/  LDC R17, c[0x0][0x3a0] ;  /* 0x0000e800ff117b82 */ /* 0x000ee20000000800 */
[----:B0-----:R-:W-:-:S02]  /*0090*/  IMAD R0, R0, UR5, R5 ;  /* 0x0000000500007c24 */ /* 0x001fc4000f8e0205 */
[----:B-1----:R-:W-:-:S03]  /*00a0*/  IMAD R16, R16, UR4, R3 ;  /* 0x0000000410107c24 */ /* 0x002fc6000f8e0203 */
[----:B---3--:R-:W-:-:S04]  /*00b0*/  ISETP.GE.AND P0, PT, R0, R17, PT ;  /* 0x000000110000720c */ /* 0x008fc80003f06270 */
[----:B--2---:R-:W-:-:S13]  /*00c0*/  ISETP.GE.OR P0, PT, R16, UR6, P0 ;  /* 0x0000000610007c0c */ /* 0x004fda0008706670 */
[----:B------:R-:W-:Y:S05]  /*00d0*/  @P0 EXIT ;  /* 0x000000000000094d */ /* 0x000fea0003800000 */
[----:B------:R-:W0:Y:S01]  /*00e0*/  LDC R19, c[0x0][0x39c] ;  /* 0x0000e700ff137b82 */ /* 0x000e220000000800 */
[----:B------:R-:W1:Y:S01]  /*00f0*/  LDCU.64 UR4, c[0x0][0x358] ;  /* 0x00006b00ff0477ac */ /* 0x000e620008000a00 */
[----:B------:R-:W-:Y:S01]  /*0100*/  HFMA2 R24, -RZ, RZ, 0, 0 ;  /* 0x00000000ff187431 */ /* 0x000fe200000001ff */
[----:B0-----:R-:W-:-:S13]  /*0110*/  ISETP.GE.AND P0, PT, R19, 0x1, PT ;  /* 0x000000011300780c */ /* 0x001fda0003f06270 */
[----:B-1----:R-:W-:Y:S05]  /*0120*/  @!P0 BRA `(.L_x_0) ;  /* 0x0000000400e08947 */ /* 0x002fea0003800000 */
[C---:B------:R-:W-:Y:S01]  /*0130*/  ISETP.GE.U32.AND P1, PT, R19.reuse, 0x8, PT ;  /* 0x000000081300780c */ /* 0x040fe20003f26070 */
[----:B------:R-:W-:Y:S01]  /*0140*/  IMAD R20, R16, R19, RZ ;  /* 0x0000001310147224 */ /* 0x000fe200078e02ff */
[----:B------:R-:W-:Y:S02]  /*0150*/  LOP3.LUT R27, R19, 0x7, RZ, 0xc0, !PT ;  /* 0x00000007131b7812 */ /* 0x000fe400078ec0ff */
[----:B------:R-:W-:Y:S02]  /*0160*/  MOV R24, RZ ;  /* 0x000000ff00187202 */ /* 0x000fe40000000f00 */
[----:B------:R-:W-:Y:S02]  /*0170*/  ISETP.NE.AND P0, PT, R27, RZ, PT ;  /* 0x000000ff1b00720c */ /* 0x000fe40003f05270 */
[----:B------:R-:W-:-:S05]  /*0180*/  MOV R21, RZ ;  /* 0x000000ff00157202 */ /* 0x000fca0000000f00 */
[----:B------:R-:W-:Y:S06]  /*0190*/  @!P1 BRA `(.L_x_1) ;  /* 0x0000000000c49947 */ /* 0x000fec0003800000 */
[----:B------:R-:W0:Y:S01]  /*01a0*/  LDC.64 R2, c[0x0][0x380] ;  /* 0x0000e000ff027b82 */ /* 0x000e220000000a00 */
[----:B------:R-:W-:Y:S02]  /*01b0*/  LOP3.LUT R21, R19, 0x7ffffff8, RZ, 0xc0, !PT ;  /* 0x7ffffff813157812 */ /* 0x000fe400078ec0ff */
[----:B------:R-:W-:Y:S02]  /*01c0*/  MOV R24, RZ ;  /* 0x000000ff00187202 */ /* 0x000fe40000000f00 */
[----:B------:R-:W-:Y:S02]  /*01d0*/  MOV R18, R0 ;  /* 0x0000000000127202 */ /* 0x000fe40000000f00 */
[----:B------:R-:W-:Y:S01]  /*01e0*/  IADD3 R22, PT, PT, -R21, RZ, RZ ;  /* 0x000000ff15167210 */ /* 0x000fe20007ffe1ff */
[----:B0-----:R-:W-:-:S03]  /*01f0*/  IMAD.WIDE.U32 R2, R20, 0x4, R2 ;  /* 0x0000000414027825 */ /* 0x001fc600078e0002 */
[----:B------:R-:W-:-:S04]  /*0200*/  IADD3 R4, P1, PT, R2, 0x10, RZ ;  /* 0x0000001002047810 */ /* 0x000fc80007f3e0ff */
[----:B------:R-:W-:-:S09]  /*0210*/  IADD3.X R5, PT, PT, RZ, R3, RZ, P1, !PT ;  /* 0x00000003ff057210 */ /* 0x000fd20000ffe4ff */
.L_x_2:
[----:B------:R-:W0:Y:S01]  /*0220*/  LDC.64 R14, c[0x0][0x388] ;  /* 0x0000e200ff0e7b82 */ /* 0x000e220000000a00 */
[----:B------:R-:W-:Y:S02]  /*0230*/  MOV R2, R4 ;  /* 0x0000000400027202 */ /* 0x000fe40000000f00 */
[----:B------:R-:W-:-:S05]  /*0240*/  MOV R3, R5 ;  /* 0x0000000500037202 */ /* 0x000fca0000000f00 */
[----:B------:R-:W2:Y:S04]  /*0250*/  LDG.E R25, desc[UR4][R2.64+-0x10] ;  /* 0xfffff00402197981 */ /* 0x000ea8000c1e1900 */
[----:B------:R-:W3:Y:S04]  /*0260*/  LDG.E R23, desc[UR4][R2.64+-0xc] ;  /* 0xfffff40402177981 */ /* 0x000ee8000c1e1900 */
[----:B------:R-:W4:Y:S04]  /*0270*/  LDG.E R29, desc[UR4][R2.64+-0x8] ;  /* 0xfffff804021d7981 */ /* 0x000f28000c1e1900 */
[----:B------:R-:W5:Y:S01]  /*0280*/  LDG.E R28, desc[UR4][R2.64+-0x4] ;  /* 0xfffffc04021c7981 */ /* 0x000f62000c1e1900 */
[----:B0-----:R-:W-:-:S05]  /*0290*/  IMAD.WIDE R14, R18, 0x4, R14 ;  /* 0x00000004120e7825 */ /* 0x001fca00078e020e */
[----:B------:R0:W2:Y:S01]  /*02a0*/  LDG.E R26, desc[UR4][R14.64] ;  /* 0x000000040e1a7981 */ /* 0x0000a2000c1e1900 */
[----:B------:R-:W-:-:S04]  /*02b0*/  IMAD.WIDE R12, R17, 0x4, R14 ;  /* 0x00000004110c7825 */ /* 0x000fc800078e020e */
[C---:B------:R-:W-:Y:S02]  /*02c0*/  IMAD.WIDE R4, R17.reuse, 0x4, R12 ;  /* 0x0000000411047825 */ /* 0x040fe400078e020c */
[----:B------:R-:W3:Y:S02]  /*02d0*/  LDG.E R12, desc[UR4][R12.64] ;  /* 0x000000040c0c7981 */ /* 0x000ee4000c1e1900 */
[C---:B------:R-:W-:Y:S02]  /*02e0*/  IMAD.WIDE R8, R17.reuse, 0x4, R4 ;  /* 0x0000000411087825 */ /* 0x040fe400078e0204 */
[----:B------:R-:W4:Y:S02]  /*02f0*/  LDG.E R4, desc[UR4][R4.64] ;  /* 0x0000000404047981 */ /* 0x000f24000c1e1900 */
[C---:B------:R-:W-:Y:S02]  /*0300*/  IMAD.WIDE R6, R17.reuse, 0x4, R8 ;  /* 0x0000000411067825 */ /* 0x040fe400078e0208 */
[----:B------:R-:W5:Y:S02]  /*0310*/  LDG.E R8, desc[UR4][R8.64] ;  /* 0x0000000408087981 */ /* 0x000f64000c1e1900 */
[----:B------:R-:W-:-:S02]  /*0320*/  IMAD.WIDE R10, R17, 0x4, R6 ;  /* 0x00000004110a7825 */ /* 0x000fc400078e0206 */
[----:B------:R-:W5:Y:S04]  /*0330*/  LDG.E R5, desc[UR4][R2.64] ;  /* 0x0000000402057981 */ /* 0x000f68000c1e1900 */
[----:B------:R-:W5:Y:S01]  /*0340*/  LDG.E R6, desc[UR4][R6.64] ;  /* 0x0000000406067981 */ /* 0x000f62000c1e1900 */
[----:B0-----:R-:W-:-:S03]  /*0350*/  IMAD.WIDE R14, R17, 0x4, R10 ;  /* 0x00000004110e7825 */ /* 0x001fc600078e020a */
[----:B------:R-:W5:Y:S04]  /*0360*/  LDG.E R10, desc[UR4][R10.64] ;  /* 0x000000040a0a7981 */ /* 0x000f68000c1e1900 */
[----:B------:R-:W5:Y:S04]  /*0370*/  LDG.E R13, desc[UR4][R14.64] ;  /* 0x000000040e0d7981 */ /* 0x000f68000c1e1900 */
[----:B------:R-:W5:Y:S04]  /*0380*/  LDG.E R7, desc[UR4][R2.64+0x4] ;  /* 0x0000040402077981 */ /* 0x000f68000c1e1900 */
[----:B------:R-:W5:Y:S01]  /*0390*/  LDG.E R9, desc[UR4][R2.64+0xc] ;  /* 0x00000c0402097981 */ /* 0x000f62000c1e1900 */
[----:B--2---:R-:W-:Y:S01]  /*03a0*/  FFMA R26, R25, R26, R24 ;  /* 0x0000001a191a7223 */ /* 0x004fe20000000018 */
[----:B------:R-:W-:-:S02]  /*03b0*/  IMAD.WIDE R24, R17, 0x4, R14 ;  /* 0x0000000411187825 */ /* 0x000fc400078e020e */
[----:B------:R-:W2:Y:S04]  /*03c0*/  LDG.E R14, desc[UR4][R2.64+0x8] ;  /* 0x00000804020e7981 */ /* 0x000ea8000c1e1900 */
[----:B------:R-:W2:Y:S01]  /*03d0*/  LDG.E R24, desc[UR4][R24.64] ;  /* 0x0000000418187981 */ /* 0x000ea2000c1e1900 */
[----:B---3--:R-:W-:Y:S01]  /*03e0*/  FFMA R12, R23, R12, R26 ;  /* 0x0000000c170c7223 */ /* 0x008fe2000000001a */
[----:B------:R-:W-:-:S03]  /*03f0*/  IADD3 R22, PT, PT, R22, 0x8, RZ ;  /* 0x0000000816167810 */ /* 0x000fc60007ffe0ff */
[----:B----4-:R-:W-:Y:S01]  /*0400*/  FFMA R29, R29, R4, R12 ;  /* 0x000000041d1d7223 */ /* 0x010fe2000000000c */
[----:B------:R-:W-:-:S03]  /*0410*/  ISETP.NE.AND P1, PT, R22, RZ, PT ;  /* 0x000000ff1600720c */ /* 0x000fc60003f25270 */
[----:B-----5:R-:W-:Y:S01]  /*0420*/  FFMA R8, R28, R8, R29 ;  /* 0x000000081c087223 */ /* 0x020fe2000000001d */
[----:B------:R-:W-:-:S03]  /*0430*/  IADD3 R4, P2, PT, R2, 0x20, RZ ;  /* 0x0000002002047810 */ /* 0x000fc60007f5e0ff */
[----:B------:R-:W-:Y:S01]  /*0440*/  FFMA R6, R5, R6, R8 ;  /* 0x0000000605067223 */ /* 0x000fe20000000008 */
[----:B------:R-:W-:Y:S02]  /*0450*/  IADD3.X R5, PT, PT, RZ, R3, RZ, P2, !PT ;  /* 0x00000003ff057210 */ /* 0x000fe400017fe4ff */
[----:B------:R-:W-:Y:S01]  /*0460*/  LEA R18, R17, R18, 0x3 ;  /* 0x0000001211127211 */ /* 0x000fe200078e18ff */
[----:B------:R-:W-:-:S04]  /*0470*/  FFMA R7, R7, R10, R6 ;  /* 0x0000000a07077223 */ /* 0x000fc80000000006 */
[----:B--2---:R-:W-:-:S04]  /*0480*/  FFMA R14, R14, R13, R7 ;  /* 0x0000000d0e0e7223 */ /* 0x004fc80000000007 */
[----:B------:R-:W-:Y:S01]  /*0490*/  FFMA R24, R9, R24, R14 ;  /* 0x0000001809187223 */ /* 0x000fe2000000000e */
[----:B------:R-:W-:Y:S06]  /*04a0*/  @P1 BRA `(.L_x_2) ;  /* 0xfffffffc005c1947 */ /* 0x000fec000383ffff */
.L_x_1:
[----:B------:R-:W-:Y:S05]  /*04b0*/  @!P0 BRA `(.L_x_0) ;  /* 0x0000000000fc8947 */ /* 0x000fea0003800000 */
[----:B------:R-:W-:Y:S02]  /*04c0*/  ISETP.GE.U32.AND P1, PT, R27, 0x4, PT ;  /* 0x000000041b00780c */ /* 0x000fe40003f26070 */
[----:B------:R-:W-:-:S04]  /*04d0*/  LOP3.LUT R14, R19, 0x3, RZ, 0xc0, !PT ;  /* 0x00000003130e7812 */ /* 0x000fc800078ec0ff */
[----:B------:R-:W-:-:S07]  /*04e0*/  ISETP.NE.AND P0, PT, R14, RZ, PT ;  /* 0x000000ff0e00720c */ /* 0x000fce0003f05270 */
[----:B------:R-:W-:Y:S06]  /*04f0*/  @!P1 BRA `(.L_x_3) ;  /* 0x00000000006c9947 */ /* 0x000fec0003800000 */
[----:B------:R-:W0:Y:S01]  /*0500*/  LDC.64 R4, c[0x0][0x388] ;  /* 0x0000e200ff047b82 */ /* 0x000e220000000a00 */
[----:B------:R-:W1:Y:S01]  /*0510*/  LDCU.64 UR6, c[0x0][0x380] ;  /* 0x00007000ff0677ac */ /* 0x000e620008000a00 */
[----:B------:R-:W-:Y:S01]  /*0520*/  IMAD R7, R21, R17, R0 ;  /* 0x0000001115077224 */ /* 0x000fe200078e0200 */
[CC--:B------:R-:W-:Y:S02]  /*0530*/  IADD3 R3, PT, PT, R20.reuse, R21.reuse, RZ ;  /* 0x0000001514037210 */ /* 0x0c0fe40007ffe0ff */
[----:B------:R-:W-:-:S03]  /*0540*/  IADD3 R8, P1, PT, R20, R21, RZ ;  /* 0x0000001514087210 */ /* 0x000fc60007f3e0ff */
[----:B------:R-:W2:Y:S01]  /*0550*/  LDC.64 R12, c[0x0][0x380] ;  /* 0x0000e000ff0c7b82 */ /* 0x000ea20000000a00 */
[----:B0-----:R-:W-:-:S04]  /*0560*/  IMAD.WIDE R4, R7, 0x4, R4 ;  /* 0x0000000407047825 */ /* 0x001fc800078e0204 */
[----:B------:R-:W-:Y:S02]  /*0570*/  IMAD.WIDE R6, R17, 0x4, R4 ;  /* 0x0000000411067825 */ /* 0x000fe400078e0204 */
[----:B------:R-:W3:Y:S02]  /*0580*/  LDG.E R4, desc[UR4][R4.64] ;  /* 0x0000000404047981 */ /* 0x000ee4000c1e1900 */
[----:B--2---:R-:W-:Y:S01]  /*0590*/  IMAD.WIDE.U32 R12, R3, 0x4, R12 ;  /* 0x00000004030c7825 */ /* 0x004fe200078e000c */
[----:B------:R-:W-:Y:S02]  /*05a0*/  IADD3.X R3, PT, PT, RZ, RZ, RZ, P1, !PT ;  /* 0x000000ffff037210 */ /* 0x000fe40000ffe4ff */
[----:B-1----:R-:W-:-:S03]  /*05b0*/  LEA R2, P1, R8, UR6, 0x2 ;  /* 0x0000000608027c11 */ /* 0x002fc6000f8210ff */
[----:B------:R-:W3:Y:S01]  /*05c0*/  LDG.E R13, desc[UR4][R12.64] ;  /* 0x000000040c0d7981 */ /* 0x000ee2000c1e1900 */
[----:B------:R-:W-:Y:S01]  /*05d0*/  LEA.HI.X R3, R8, UR7, R3, 0x2, P1 ;  /* 0x0000000708037c11 */ /* 0x000fe200088f1403 */
[C---:B------:R-:W-:Y:S02]  /*05e0*/  IMAD.WIDE R8, R17.reuse, 0x4, R6 ;  /* 0x0000000411087825 */ /* 0x040fe400078e0206 */
[----:B------:R-:W2:Y:S04]  /*05f0*/  LDG.E R6, desc[UR4][R6.64] ;  /* 0x0000000406067981 */ /* 0x000ea8000c1e1900 */
[----:B------:R-:W2:Y:S01]  /*0600*/  LDG.E R15, desc[UR4][R2.64+0x4] ;  /* 0x00000404020f7981 */ /* 0x000ea2000c1e1900 */
[----:B------:R-:W-:-:S03]  /*0610*/  IMAD.WIDE R10, R17, 0x4, R8 ;  /* 0x00000004110a7825 */ /* 0x000fc600078e0208 */
[----:B------:R-:W4:Y:S04]  /*0620*/  LDG.E R22, desc[UR4][R8.64] ;  /* 0x0000000408167981 */ /* 0x000f28000c1e1900 */
[----:B------:R-:W4:Y:S04]  /*0630*/  LDG.E R18, desc[UR4][R2.64+0x8] ;  /* 0x0000080402127981 */ /* 0x000f28000c1e1900 */
[----:B------:R-:W5:Y:S04]  /*0640*/  LDG.E R26, desc[UR4][R2.64+0xc] ;  /* 0x00000c04021a7981 */ /* 0x000f68000c1e1900 */
[----:B------:R-:W5:Y:S01]  /*0650*/  LDG.E R10, desc[UR4][R10.64] ;  /* 0x000000040a0a7981 */ /* 0x000f62000c1e1900 */
[----:B------:R-:W-:Y:S01]  /*0660*/  IADD3 R21, PT, PT, R21, 0x4, RZ ;  /* 0x0000000415157810 */ /* 0x000fe20007ffe0ff */
[----:B---3--:R-:W-:-:S04]  /*0670*/  FFMA R24, R13, R4, R24 ;  /* 0x000000040d187223 */ /* 0x008fc80000000018 */
[----:B--2---:R-:W-:-:S04]  /*0680*/  FFMA R15, R15, R6, R24 ;  /* 0x000000060f0f7223 */ /* 0x004fc80000000018 */
[----:B----4-:R-:W-:-:S04]  /*0690*/  FFMA R15, R18, R22, R15 ;  /* 0x00000016120f7223 */ /* 0x010fc8000000000f */
[----:B-----5:R-:W-:-:S07]  /*06a0*/  FFMA R24, R26, R10, R15 ;  /* 0x0000000a1a187223 */ /* 0x020fce000000000f */
.L_x_3:
[----:B------:R-:W-:Y:S05]  /*06b0*/  @!P0 BRA `(.L_x_0) ;  /* 0x00000000007c8947 */ /* 0x000fea0003800000 */
[----:B------:R-:W-:Y:S01]  /*06c0*/  ISETP.NE.AND P1, PT, R14, 0x1, PT ;  /* 0x000000010e00780c */ /* 0x000fe20003f25270 */
[----:B------:R-:W0:Y:S01]  /*06d0*/  LDC.64 R10, c[0x0][0x380] ;  /* 0x0000e000ff0a7b82 */ /* 0x000e220000000a00 */
[----:B------:R-:W-:-:S04]  /*06e0*/  LOP3.LUT R19, R19, 0x1, RZ, 0xc0, !PT ;  /* 0x0000000113137812 */ /* 0x000fc800078ec0ff */
[----:B------:R-:W-:-:S03]  /*06f0*/  ISETP.NE.U32.AND P0, PT, R19, 0x1, PT ;  /* 0x000000011300780c */ /* 0x000fc60003f05070 */
[----:B------:R-:W1:Y:S04]  /*0700*/  LDC.64 R8, c[0x0][0x388] ;  /* 0x0000e200ff087b82 */ /* 0x000e680000000a00 */
[CC--:B------:R-:W-:Y:S02]  /*0710*/  @P1 IADD3 R13, PT, PT, R20.reuse, R21.reuse, RZ ;  /* 0x00000015140d1210 */ /* 0x0c0fe40007ffe0ff */
[----:B------:R-:W-:Y:S02]  /*0720*/  @P1 IADD3 R12, P2, PT, R20, R21, RZ ;  /* 0x00000015140c1210 */ /* 0x000fe40007f5e0ff */
[----:B------:R-:W2:Y:S02]  /*0730*/  @P1 LDC.64 R2, c[0x0][0x380] ;  /* 0x0000e000ff021b82 */ /* 0x000ea40000000a00 */
[----:B------:R-:W-:-:S06]  /*0740*/  @P1 IADD3.X R14, PT, PT, RZ, RZ, RZ, P2, !PT ;  /* 0x000000ffff0e1210 */ /* 0x000fcc00017fe4ff */
[----:B------:R-:W3:Y:S01]  /*0750*/  LDC.64 R4, c[0x0][0x380] ;  /* 0x0000e000ff047b82 */ /* 0x000ee20000000a00 */
[----:B0-----:R-:W-:-:S04]  /*0760*/  @P1 IMAD.WIDE.U32 R10, R13, 0x4, R10 ;  /* 0x000000040d0a1825 */ /* 0x001fc800078e000a */
[C---:B------:R-:W-:Y:S01]  /*0770*/  @P1 IMAD R13, R21.reuse, R17, R0 ;  /* 0x00000011150d1224 */ /* 0x040fe200078e0200 */
[----:B------:R-:W-:Y:S01]  /*0780*/  @P1 IADD3 R21, PT, PT, R21, 0x2, RZ ;  /* 0x0000000215151810 */ /* 0x000fe20007ffe0ff */
[----:B------:R-:W4:Y:S01]  /*0790*/  @P1 LDG.E R11, desc[UR4][R10.64] ;  /* 0x000000040a0b1981 */ /* 0x000f22000c1e1900 */
[----:B------:R-:W0:Y:S01]  /*07a0*/  LDC.64 R6, c[0x0][0x388] ;  /* 0x0000e200ff067b82 */ /* 0x000e220000000a00 */
[----:B-1----:R-:W-:Y:S01]  /*07b0*/  @P1 IMAD.WIDE R8, R13, 0x4, R8 ;  /* 0x000000040d081825 */ /* 0x002fe200078e0208 */
[----:B------:R-:W-:Y:S02]  /*07c0*/  @!P0 IADD3 R15, PT, PT, R20, R21, RZ ;  /* 0x00000015140f8210 */ /* 0x000fe40007ffe0ff */
[----:B--2---:R-:W-:Y:S01]  /*07d0*/  @P1 LEA R2, P2, R12, R2, 0x2 ;  /* 0x000000020c021211 */ /* 0x004fe200078410ff */
[----:B------:R-:W-:-:S03]  /*07e0*/  @!P0 IMAD R21, R21, R17, R0 ;  /* 0x0000001115158224 */ /* 0x000fc600078e0200 */
[----:B------:R-:W-:Y:S01]  /*07f0*/  @P1 LEA.HI.X R3, R12, R3, R14, 0x2, P2 ;  /* 0x000000030c031211 */ /* 0x000fe200010f140e */
[----:B------:R-:W-:Y:S01]  /*0800*/  @P1 IMAD.WIDE R12, R17, 0x4, R8 ;  /* 0x00000004110c1825 */ /* 0x000fe200078e0208 */
[----:B------:R-:W4:Y:S03]  /*0810*/  @P1 LDG.E R14, desc[UR4][R8.64] ;  /* 0x00000004080e1981 */ /* 0x000f26000c1e1900 */
[----:B---3--:R-:W-:Y:S01]  /*0820*/  @!P0 IMAD.WIDE.U32 R4, R15, 0x4, R4 ;  /* 0x000000040f048825 */ /* 0x008fe200078e0004 */
[----:B------:R-:W2:Y:S04]  /*0830*/  @P1 LDG.E R2, desc[UR4][R2.64+0x4] ;  /* 0x0000040402021981 */ /* 0x000ea8000c1e1900 */
[----:B------:R-:W2:Y:S01]  /*0840*/  @P1 LDG.E R12, desc[UR4][R12.64] ;  /* 0x000000040c0c1981 */ /* 0x000ea2000c1e1900 */
[----:B0-----:R-:W-:-:S03]  /*0850*/  @!P0 IMAD.WIDE R6, R21, 0x4, R6 ;  /* 0x0000000415068825 */ /* 0x001fc600078e0206 */
[----:B------:R-:W3:Y:S04]  /*0860*/  @!P0 LDG.E R5, desc[UR4][R4.64] ;  /* 0x0000000404058981 */ /* 0x000ee8000c1e1900 */
[----:B------:R-:W3:Y:S01]  /*0870*/  @!P0 LDG.E R6, desc[UR4][R6.64] ;  /* 0x0000000406068981 */ /* 0x000ee2000c1e1900 */
[----:B----4-:R-:W-:-:S04]  /*0880*/  @P1 FFMA R11, R11, R14, R24 ;  /* 0x0000000e0b0b1223 */ /* 0x010fc80000000018 */
[----:B--2---:R-:W-:-:S04]  /*0890*/  @P1 FFMA R24, R2, R12, R11 ;  /* 0x0000000c02181223 */ /* 0x004fc8000000000b */
[----:B---3--:R-:W-:-:S07]  /*08a0*/  @!P0 FFMA R24, R5, R6, R24 ;  /* 0x0000000605188223 */ /* 0x008fce0000000018 */
.L_x_0:
[----:B------:R-:W0:Y:S01]  /*08b0*/  LDC.64 R2, c[0x0][0x390] ;  /* 0x0000e400ff027b82 */ /* 0x000e220000000a00 */
[----:B------:R-:W-:-:S04]  /*08c0*/  IMAD R17, R16, R17, R0 ;  /* 0x0000001110117224 */ /* 0x000fc800078e0200 */
[----:B0-----:R-:W-:-:S05]  /*08d0*/  IMAD.WIDE R2, R17, 0x4, R2 ;  /* 0x0000000411027825 */ /* 0x001fca00078e0202 */
[----:B------:R-:W-:Y:S01]  /*08e0*/  STG.E desc[UR4][R2.64], R24 ;  /* 0x0000001802007986 */ /* 0x000fe2000c101904 */
[----:B------:R-:W-:Y:S05]  /*08f0*/  EXIT ;  /* 0x000000000000794d */ /* 0x000fea0003800000 */
.L_x_4:
[----:B------:R-:W-:-:S00]  /*0900*/  BRA `(.L_x_4) ;  /* 0xfffffffc00fc7947 */ /* 0x000fc0000383ffff */
[----:B------:R-:W-:-:S00]  /*0910*/  NOP ;  /* 0x0000000000007918 */ /* 0x000fc00000000000 */
        /* <DEDUP_REMOVED lines=14> */
.L_x_5:


//--------------------- .nv.shared.reserved.0     --------------------------
	.section	.nv.shared.reserved.0,"aw",@nobits
	.weak		__nv_reservedSMEM_offset_0_alias
	.size		__nv_reservedSMEM_offset_0_alias, 0, 64
	.other		__nv_reservedSMEM_offset_0_alias,@"STO_CUDA_RESERVED_SHARED STV_DEFAULT"
__nv_reservedSMEM_offset_0_alias:
	.zero		0
	.zero		64


//--------------------- .nv.constant0._Z23matrixMultiplicationGPUPKfS0_Pfiii --------------------------
	.section	.nv.constant0._Z23matrixMultiplicationGPUPKfS0_Pfiii,"a",@progbits
	.sectionflags	@""
	.align	4
.nv.constant0._Z23matrixMultiplicationGPUPKfS0_Pfiii:
	.zero		932


//--------------------- SYMBOLS --------------------------

	.type		.nv.reservedSmem.offset0,@object
	.size		.nv.reservedSmem.offset0,0x4
